//
// Generated by NVIDIA NVVM Compiler
//
// Compiler Build ID: CL-36424714
// Cuda compilation tools, release 13.0, V13.0.88
// Based on NVVM 20.0.0
//

.version 9.0
.target sm_100
.address_size 64

	// .globl	_Z8init_CCLPii

.visible .entry _Z8init_CCLPii(
	.param .u64 .ptr .align 1 _Z8init_CCLPii_param_0,
	.param .u32 _Z8init_CCLPii_param_1
)
{
	.reg .pred 	%p<3>;
	.reg .b32 	%r<11>;
	.reg .b64 	%rd<5>;

	ld.param.u64 	%rd2, [_Z8init_CCLPii_param_0];
	ld.param.u32 	%r6, [_Z8init_CCLPii_param_1];
	mov.u32 	%r7, %ctaid.x;
	mov.u32 	%r1, %ntid.x;
	mov.u32 	%r8, %tid.x;
	mad.lo.s32 	%r10, %r7, %r1, %r8;
	setp.ge.s32 	%p1, %r10, %r6;
	@%p1 bra 	$L__BB0_3;
	mov.u32 	%r9, %nctaid.x;
	mul.lo.s32 	%r3, %r1, %r9;
	cvta.to.global.u64 	%rd1, %rd2;
$L__BB0_2:
	mul.wide.s32 	%rd3, %r10, 4;
	add.s64 	%rd4, %rd1, %rd3;
	st.global.u32 	[%rd4], %r10;
	add.s32 	%r10, %r10, %r3;
	setp.lt.s32 	%p2, %r10, %r6;
	@%p2 bra 	$L__BB0_2;
$L__BB0_3:
	ret;

}
	// .globl	_Z8scanningPiS_iii
.visible .entry _Z8scanningPiS_iii(
	.param .u64 .ptr .align 1 _Z8scanningPiS_iii_param_0,
	.param .u64 .ptr .align 1 _Z8scanningPiS_iii_param_1,
	.param .u32 _Z8scanningPiS_iii_param_2,
	.param .u32 _Z8scanningPiS_iii_param_3,
	.param .u32 _Z8scanningPiS_iii_param_4
)
{
	.reg .pred 	%p<8>;
	.reg .b32 	%r<24>;
	.reg .b64 	%rd<15>;

	ld.param.u64 	%rd5, [_Z8scanningPiS_iii_param_0];
	ld.param.u64 	%rd6, [_Z8scanningPiS_iii_param_1];
	ld.param.u32 	%r7, [_Z8scanningPiS_iii_param_2];
	ld.param.u32 	%r8, [_Z8scanningPiS_iii_param_3];
	cvta.to.global.u64 	%rd1, %rd6;
	cvta.to.global.u64 	%rd2, %rd5;
	mov.u32 	%r9, %ctaid.x;
	mov.u32 	%r1, %ntid.x;
	mov.u32 	%r10, %tid.x;
	mad.lo.s32 	%r23, %r9, %r1, %r10;
	setp.ge.s32 	%p1, %r23, %r7;
	@%p1 bra 	$L__BB1_11;
	mov.u32 	%r11, %nctaid.x;
	mul.lo.s32 	%r3, %r1, %r11;
$L__BB1_2:
	mul.wide.s32 	%rd7, %r23, 4;
	add.s64 	%rd3, %rd2, %rd7;
	ld.global.u32 	%r12, [%rd3];
	setp.ne.s32 	%p2, %r12, 0;
	@%p2 bra 	$L__BB1_4;
	add.s64 	%rd14, %rd1, %rd7;
	mov.b32 	%r22, 0;
	st.global.u32 	[%rd14], %r22;
	bra.uni 	$L__BB1_10;
$L__BB1_4:
	setp.lt.s32 	%p3, %r23, %r8;
	add.s64 	%rd4, %rd1, %rd7;
	@%p3 bra 	$L__BB1_7;
	sub.s32 	%r5, %r23, %r8;
	mul.wide.s32 	%rd9, %r5, 4;
	add.s64 	%rd10, %rd2, %rd9;
	ld.global.u32 	%r13, [%rd10];
	setp.eq.s32 	%p4, %r13, 0;
	@%p4 bra 	$L__BB1_7;
	ld.global.u32 	%r14, [%rd4];
	add.s64 	%rd12, %rd1, %rd9;
	ld.global.u32 	%r15, [%rd12];
	min.s32 	%r16, %r14, %r15;
	st.global.u32 	[%rd4], %r16;
$L__BB1_7:
	rem.s32 	%r17, %r23, %r8;
	setp.eq.s32 	%p5, %r17, %r7;
	@%p5 bra 	$L__BB1_10;
	ld.global.u32 	%r18, [%rd3+-4];
	setp.eq.s32 	%p6, %r18, 0;
	@%p6 bra 	$L__BB1_10;
	ld.global.u32 	%r19, [%rd4];
	ld.global.u32 	%r20, [%rd4+-4];
	min.s32 	%r21, %r19, %r20;
	st.global.u32 	[%rd4], %r21;
$L__BB1_10:
	add.s32 	%r23, %r23, %r3;
	setp.lt.s32 	%p7, %r23, %r7;
	@%p7 bra 	$L__BB1_2;
$L__BB1_11:
	ret;

}
	// .globl	_Z8analysisPiS_ii
.visible .entry _Z8analysisPiS_ii(
	.param .u64 .ptr .align 1 _Z8analysisPiS_ii_param_0,
	.param .u64 .ptr .align 1 _Z8analysisPiS_ii_param_1,
	.param .u32 _Z8analysisPiS_ii_param_2,
	.param .u32 _Z8analysisPiS_ii_param_3
)
{
	.reg .pred 	%p<14>;
	.reg .b32 	%r<33>;
	.reg .b64 	%rd<21>;

	ld.param.u64 	%rd8, [_Z8analysisPiS_ii_param_0];
	ld.param.u64 	%rd9, [_Z8analysisPiS_ii_param_1];
	ld.param.u32 	%r16, [_Z8analysisPiS_ii_param_2];
	ld.param.u32 	%r17, [_Z8analysisPiS_ii_param_3];
	cvta.to.global.u64 	%rd1, %rd9;
	cvta.to.global.u64 	%rd2, %rd8;
	mov.u32 	%r18, %ctaid.x;
	mov.u32 	%r1, %ntid.x;
	mov.u32 	%r19, %tid.x;
	mad.lo.s32 	%r29, %r18, %r1, %r19;
	setp.ge.s32 	%p1, %r29, %r17;
	@%p1 bra 	$L__BB2_18;
	mov.u32 	%r20, %nctaid.x;
	mul.lo.s32 	%r3, %r1, %r20;
$L__BB2_2:
	mul.wide.s32 	%rd10, %r29, 4;
	add.s64 	%rd3, %rd2, %rd10;
	ld.global.u32 	%r21, [%rd3];
	setp.eq.s32 	%p2, %r21, 0;
	setp.lt.s32 	%p3, %r29, %r16;
	or.pred  	%p4, %p3, %p2;
	@%p4 bra 	$L__BB2_14;
	sub.s32 	%r5, %r29, %r16;
	mul.wide.s32 	%rd11, %r5, 4;
	add.s64 	%rd12, %rd2, %rd11;
	ld.global.u32 	%r22, [%rd12];
	setp.eq.s32 	%p5, %r22, 0;
	@%p5 bra 	$L__BB2_14;
	rem.s32 	%r23, %r29, %r16;
	setp.eq.s32 	%p6, %r23, 0;
	@%p6 bra 	$L__BB2_14;
	ld.global.u32 	%r24, [%rd3+-4];
	setp.eq.s32 	%p7, %r24, 0;
	@%p7 bra 	$L__BB2_14;
	add.s64 	%rd4, %rd1, %rd10;
	ld.global.u32 	%r30, [%rd4+-4];
	add.s64 	%rd15, %rd1, %rd11;
	ld.global.u32 	%r31, [%rd15];
$L__BB2_7:
	mov.u32 	%r8, %r30;
	mul.wide.s32 	%rd16, %r8, 4;
	add.s64 	%rd5, %rd1, %rd16;
	ld.global.u32 	%r30, [%rd5];
	setp.ne.s32 	%p8, %r8, %r30;
	@%p8 bra 	$L__BB2_7;
$L__BB2_8:
	mov.u32 	%r10, %r31;
	mul.wide.s32 	%rd17, %r10, 4;
	add.s64 	%rd6, %rd1, %rd17;
	ld.global.u32 	%r31, [%rd6];
	setp.ne.s32 	%p9, %r10, %r31;
	@%p9 bra 	$L__BB2_8;
	setp.le.s32 	%p10, %r8, %r10;
	@%p10 bra 	$L__BB2_11;
	sub.s32 	%r27, %r10, %r8;
	atom.global.add.u32 	%r28, [%rd5], %r27;
	bra.uni 	$L__BB2_17;
$L__BB2_11:
	setp.ge.s32 	%p11, %r8, %r10;
	@%p11 bra 	$L__BB2_13;
	sub.s32 	%r25, %r8, %r10;
	atom.global.add.u32 	%r26, [%rd6], %r25;
	bra.uni 	$L__BB2_17;
$L__BB2_13:
	st.global.u32 	[%rd4], %r8;
	bra.uni 	$L__BB2_17;
$L__BB2_14:
	add.s64 	%rd7, %rd1, %rd10;
	ld.global.u32 	%r32, [%rd7];
$L__BB2_15:
	mov.u32 	%r13, %r32;
	mul.wide.s32 	%rd19, %r13, 4;
	add.s64 	%rd20, %rd1, %rd19;
	ld.global.u32 	%r32, [%rd20];
	setp.ne.s32 	%p12, %r13, %r32;
	@%p12 bra 	$L__BB2_15;
	st.global.u32 	[%rd7], %r13;
$L__BB2_17:
	add.s32 	%r29, %r29, %r3;
	setp.lt.s32 	%p13, %r29, %r17;
	@%p13 bra 	$L__BB2_2;
$L__BB2_18:
	ret;

}
	// .globl	_Z8labelingPiS_i
.visible .entry _Z8labelingPiS_i(
	.param .u64 .ptr .align 1 _Z8labelingPiS_i_param_0,
	.param .u64 .ptr .align 1 _Z8labelingPiS_i_param_1,
	.param .u32 _Z8labelingPiS_i_param_2
)
{
	.reg .pred 	%p<4>;
	.reg .b32 	%r<15>;
	.reg .b64 	%rd<7>;

	ld.param.u64 	%rd3, [_Z8labelingPiS_i_param_1];
	ld.param.u32 	%r9, [_Z8labelingPiS_i_param_2];
	cvta.to.global.u64 	%rd1, %rd3;
	mov.u32 	%r10, %ctaid.x;
	mov.u32 	%r1, %ntid.x;
	mov.u32 	%r11, %tid.x;
	mad.lo.s32 	%r13, %r10, %r1, %r11;
	setp.ge.s32 	%p1, %r13, %r9;
	@%p1 bra 	$L__BB3_5;
	mov.u32 	%r12, %nctaid.x;
	mul.lo.s32 	%r3, %r1, %r12;
$L__BB3_2:
	mul.wide.s32 	%rd4, %r13, 4;
	add.s64 	%rd2, %rd1, %rd4;
	ld.global.u32 	%r14, [%rd2];
$L__BB3_3:
	mov.u32 	%r6, %r14;
	mul.wide.s32 	%rd5, %r6, 4;
	add.s64 	%rd6, %rd1, %rd5;
	ld.global.u32 	%r14, [%rd6];
	setp.ne.s32 	%p2, %r6, %r14;
	@%p2 bra 	$L__BB3_3;
	st.global.u32 	[%rd2], %r6;
	add.s32 	%r13, %r13, %r3;
	setp.lt.s32 	%p3, %r13, %r9;
	@%p3 bra 	$L__BB3_2;
$L__BB3_5:
	ret;

}


// ===== COMPILED SASS (sm_100) =====

	.target	sm_100

	.elftype	@"ET_EXEC"


//--------------------- .note.nv.tkinfo           --------------------------
	.section	.note.nv.tkinfo,"",@"SHT_NOTE"
	.sectionflags	@"SHF_NOTE_NV_TKINFO"
	.tkinfo
        /*0018*/ 	.word	0x00000002
        /*0030*/ 	.string	""
        /*0030*/ 	.string	"ptxas"
        /*0030*/ 	.string	"Cuda compilation tools, release 13.0, V13.0.88"
        /*0030*/ 	.string	"Build cuda_13.0.r13.0/compiler.36424714_0"
        /*0030*/ 	.string	"-arch sm_100 -m 64 "



//--------------------- .note.nv.cuinfo           --------------------------
	.section	.note.nv.cuinfo,"",@"SHT_NOTE"
	.sectionflags	@"SHF_NOTE_NV_CUINFO"
        /*0018*/ 	.short	0x0002
        /*001a*/ 	.short	0x0064
        /*001c*/ 	.short	0x0082
	.zero		2


//--------------------- .nv.info                  --------------------------
	.section	.nv.info,"",@"SHT_CUDA_INFO"
	.align	4


	//----- nvinfo : EIATTR_REGCOUNT
	.align		4
        /*0000*/ 	.byte	0x04, 0x2f
        /*0002*/ 	.short	(.L_1 - .L_0)
	.align		4
.L_0:
        /*0004*/ 	.word	index@(_Z8init_CCLPii)
        /*0008*/ 	.word	0x0000000a


	//----- nvinfo : EIATTR_FRAME_SIZE
	.align		4
.L_1:
        /*000c*/ 	.byte	0x04, 0x11
        /*000e*/ 	.short	(.L_3 - .L_2)
	.align		4
.L_2:
        /*0010*/ 	.word	index@(_Z8init_CCLPii)
        /*0014*/ 	.word	0x00000000


	//----- nvinfo : EIATTR_REGCOUNT
	.align		4
.L_3:
        /*0018*/ 	.byte	0x04, 0x2f
        /*001a*/ 	.short	(.L_5 - .L_4)
	.align		4
.L_4:
        /*001c*/ 	.word	index@(_Z8scanningPiS_iii)
        /*0020*/ 	.word	0x00000012


	//----- nvinfo : EIATTR_FRAME_SIZE
	.align		4
.L_5:
        /*0024*/ 	.byte	0x04, 0x11
        /*0026*/ 	.short	(.L_7 - .L_6)
	.align		4
.L_6:
        /*0028*/ 	.word	index@(_Z8scanningPiS_iii)
        /*002c*/ 	.word	0x00000000


	//----- nvinfo : EIATTR_REGCOUNT
	.align		4
.L_7:
        /*0030*/ 	.byte	0x04, 0x2f
        /*0032*/ 	.short	(.L_9 - .L_8)
	.align		4
.L_8:
        /*0034*/ 	.word	index@(_Z8analysisPiS_ii)
        /*0038*/ 	.word	0x00000012


	//----- nvinfo : EIATTR_FRAME_SIZE
	.align		4
.L_9:
        /*003c*/ 	.byte	0x04, 0x11
        /*003e*/ 	.short	(.L_11 - .L_10)
	.align		4
.L_10:
        /*0040*/ 	.word	index@(_Z8analysisPiS_ii)
        /*0044*/ 	.word	0x00000000


	//----- nvinfo : EIATTR_REGCOUNT
	.align		4
.L_11:
        /*0048*/ 	.byte	0x04, 0x2f
        /*004a*/ 	.short	(.L_13 - .L_12)
	.align		4
.L_12:
        /*004c*/ 	.word	index@(_Z8labelingPiS_i)
        /*0050*/ 	.word	0x00000010


	//----- nvinfo : EIATTR_FRAME_SIZE
	.align		4
.L_13:
        /*0054*/ 	.byte	0x04, 0x11
        /*0056*/ 	.short	(.L_15 - .L_14)
	.align		4
.L_14:
        /*0058*/ 	.word	index@(_Z8labelingPiS_i)
        /*005c*/ 	.word	0x00000000


	//----- nvinfo : EIATTR_MIN_STACK_SIZE
	.align		4
.L_15:
        /*0060*/ 	.byte	0x04, 0x12
        /*0062*/ 	.short	(.L_17 - .L_16)
	.align		4
.L_16:
        /*0064*/ 	.word	index@(_Z8labelingPiS_i)
        /*0068*/ 	.word	0x00000000


	//----- nvinfo : EIATTR_MIN_STACK_SIZE
	.align		4
.L_17:
        /*006c*/ 	.byte	0x04, 0x12
        /*006e*/ 	.short	(.L_19 - .L_18)
	.align		4
.L_18:
        /*0070*/ 	.word	index@(_Z8analysisPiS_ii)
        /*0074*/ 	.word	0x00000000


	//----- nvinfo : EIATTR_MIN_STACK_SIZE
	.align		4
.L_19:
        /*0078*/ 	.byte	0x04, 0x12
        /*007a*/ 	.short	(.L_21 - .L_20)
	.align		4
.L_20:
        /*007c*/ 	.word	index@(_Z8scanningPiS_iii)
        /*0080*/ 	.word	0x00000000


	//----- nvinfo : EIATTR_MIN_STACK_SIZE
	.align		4
.L_21:
        /*0084*/ 	.byte	0x04, 0x12
        /*0086*/ 	.short	(.L_23 - .L_22)
	.align		4
.L_22:
        /*0088*/ 	.word	index@(_Z8init_CCLPii)
        /*008c*/ 	.word	0x00000000
.L_23:


//--------------------- .nv.compat                --------------------------
	.section	.nv.compat,"",@"SHT_CUDA_COMPAT_INFO"
	.align	4
        /*0000*/ 	.byte	0x02, 0x09, 0x00, 0x00, 0x02, 0x02, 0x01, 0x00, 0x02, 0x05, 0x05, 0x00, 0x03, 0x07, 0x01, 0x01
        /*0010*/ 	.byte	0x02, 0x03, 0x00, 0x00, 0x02, 0x06, 0x01, 0x00, 0x04, 0x0b, 0x08, 0x00, 0x09, 0x00, 0x00, 0x00
        /*0020*/ 	.byte	0x00, 0x00, 0x00, 0x00


//--------------------- .nv.info._Z8labelingPiS_i --------------------------
	.section	.nv.info._Z8labelingPiS_i,"",@"SHT_CUDA_INFO"
	.sectionflags	@""
	.align	4


	//----- nvinfo : EIATTR_CUDA_API_VERSION
	.align		4
        /*0000*/ 	.byte	0x04, 0x37
        /*0002*/ 	.short	(.L_25 - .L_24)
.L_24:
        /*0004*/ 	.word	0x00000082


	//----- nvinfo : EIATTR_KPARAM_INFO
	.align		4
.L_25:
        /*0008*/ 	.byte	0x04, 0x17
        /*000a*/ 	.short	(.L_27 - .L_26)
.L_26:
        /*000c*/ 	.word	0x00000000
        /*0010*/ 	.short	0x0002
        /*0012*/ 	.short	0x0010
        /*0014*/ 	.byte	0x00, 0xf0, 0x11, 0x00


	//----- nvinfo : EIATTR_KPARAM_INFO
	.align		4
.L_27:
        /*0018*/ 	.byte	0x04, 0x17
        /*001a*/ 	.short	(.L_29 - .L_28)
.L_28:
        /*001c*/ 	.word	0x00000000
        /*0020*/ 	.short	0x0001
        /*0022*/ 	.short	0x0008
        /*0024*/ 	.byte	0x00, 0xf5, 0x21, 0x00


	//----- nvinfo : EIATTR_KPARAM_INFO
	.align		4
.L_29:
        /*0028*/ 	.byte	0x04, 0x17
        /*002a*/ 	.short	(.L_31 - .L_30)
.L_30:
        /*002c*/ 	.word	0x00000000
        /*0030*/ 	.short	0x0000
        /*0032*/ 	.short	0x0000
        /*0034*/ 	.byte	0x00, 0xf5, 0x21, 0x00


	//----- nvinfo : EIATTR_SPARSE_MMA_MASK
	.align		4
.L_31:
        /*0038*/ 	.byte	0x03, 0x50
        /*003a*/ 	.short	0x0000


	//----- nvinfo : EIATTR_MAXREG_COUNT
	.align		4
        /*003c*/ 	.byte	0x03, 0x1b
        /*003e*/ 	.short	0x00ff


	//----- nvinfo : EIATTR_MERCURY_ISA_VERSION
	.align		4
        /*0040*/ 	.byte	0x03, 0x5f
        /*0042*/ 	.short	0x0101


	//----- nvinfo : EIATTR_VRC_CTA_INIT_COUNT
	.align		4
        /*0044*/ 	.byte	0x02, 0x4a
	.zero		1
	.zero		1


	//----- nvinfo : EIATTR_EXIT_INSTR_OFFSETS
	.align		4
        /*0048*/ 	.byte	0x04, 0x1c
        /*004a*/ 	.short	(.L_33 - .L_32)


	//   ....[0]....
.L_32:
        /*004c*/ 	.word	0x00000070


	//   ....[1]....
        /*0050*/ 	.word	0x000001b0


	//----- nvinfo : EIATTR_CRS_STACK_SIZE
	.align		4
.L_33:
        /*0054*/ 	.byte	0x04, 0x1e
        /*0056*/ 	.short	(.L_35 - .L_34)
.L_34:
        /*0058*/ 	.word	0x00000000


	//----- nvinfo : EIATTR_CBANK_PARAM_SIZE
	.align		4
.L_35:
        /*005c*/ 	.byte	0x03, 0x19
        /*005e*/ 	.short	0x0014


	//----- nvinfo : EIATTR_PARAM_CBANK
	.align		4
        /*0060*/ 	.byte	0x04, 0x0a
        /*0062*/ 	.short	(.L_37 - .L_36)
	.align		4
.L_36:
        /*0064*/ 	.word	index@(.nv.constant0._Z8labelingPiS_i)
        /*0068*/ 	.short	0x0380
        /*006a*/ 	.short	0x0014


	//----- nvinfo : EIATTR_SW_WAR
	.align		4
.L_37:
        /*006c*/ 	.byte	0x04, 0x36
        /*006e*/ 	.short	(.L_39 - .L_38)
.L_38:
        /*0070*/ 	.word	0x00000008
.L_39:


//--------------------- .nv.info._Z8analysisPiS_ii --------------------------
	.section	.nv.info._Z8analysisPiS_ii,"",@"SHT_CUDA_INFO"
	.sectionflags	@""
	.align	4


	//----- nvinfo : EIATTR_CUDA_API_VERSION
	.align		4
        /*0000*/ 	.byte	0x04, 0x37
        /*0002*/ 	.short	(.L_41 - .L_40)
.L_40:
        /*0004*/ 	.word	0x00000082


	//----- nvinfo : EIATTR_KPARAM_INFO
	.align		4
.L_41:
        /*0008*/ 	.byte	0x04, 0x17
        /*000a*/ 	.short	(.L_43 - .L_42)
.L_42:
        /*000c*/ 	.word	0x00000000
        /*0010*/ 	.short	0x0003
        /*0012*/ 	.short	0x0014
        /*0014*/ 	.byte	0x00, 0xf0, 0x11, 0x00


	//----- nvinfo : EIATTR_KPARAM_INFO
	.align		4
.L_43:
        /*0018*/ 	.byte	0x04, 0x17
        /*001a*/ 	.short	(.L_45 - .L_44)
.L_44:
        /*001c*/ 	.word	0x00000000
        /*0020*/ 	.short	0x0002
        /*0022*/ 	.short	0x0010
        /*0024*/ 	.byte	0x00, 0xf0, 0x11, 0x00


	//----- nvinfo : EIATTR_KPARAM_INFO
	.align		4
.L_45:
        /*0028*/ 	.byte	0x04, 0x17
        /*002a*/ 	.short	(.L_47 - .L_46)
.L_46:
        /*002c*/ 	.word	0x00000000
        /*0030*/ 	.short	0x0001
        /*0032*/ 	.short	0x0008
        /*0034*/ 	.byte	0x00, 0xf5, 0x21, 0x00


	//----- nvinfo : EIATTR_KPARAM_INFO
	.align		4
.L_47:
        /*0038*/ 	.byte	0x04, 0x17
        /*003a*/ 	.short	(.L_49 - .L_48)
.L_48:
        /*003c*/ 	.word	0x00000000
        /*0040*/ 	.short	0x0000
        /*0042*/ 	.short	0x0000
        /*0044*/ 	.byte	0x00, 0xf5, 0x21, 0x00


	//----- nvinfo : EIATTR_SPARSE_MMA_MASK
	.align		4
.L_49:
        /*0048*/ 	.byte	0x03, 0x50
        /*004a*/ 	.short	0x0000


	//----- nvinfo : EIATTR_MAXREG_COUNT
	.align		4
        /*004c*/ 	.byte	0x03, 0x1b
        /*004e*/ 	.short	0x00ff


	//----- nvinfo : EIATTR_MERCURY_ISA_VERSION
	.align		4
        /*0050*/ 	.byte	0x03, 0x5f
        /*0052*/ 	.short	0x0101


	//----- nvinfo : EIATTR_VRC_CTA_INIT_COUNT
	.align		4
        /*0054*/ 	.byte	0x02, 0x4a
	.zero		1
	.zero		1


	//----- nvinfo : EIATTR_EXIT_INSTR_OFFSETS
	.align		4
        /*0058*/ 	.byte	0x04, 0x1c
        /*005a*/ 	.short	(.L_51 - .L_50)


	//   ....[0]....
.L_50:
        /*005c*/ 	.word	0x00000070


	//   ....[1]....
        /*0060*/ 	.word	0x00000680


	//----- nvinfo : EIATTR_CRS_STACK_SIZE
	.align		4
.L_51:
        /*0064*/ 	.byte	0x04, 0x1e
        /*0066*/ 	.short	(.L_53 - .L_52)
.L_52:
        /*0068*/ 	.word	0x00000000


	//----- nvinfo : EIATTR_CBANK_PARAM_SIZE
	.align		4
.L_53:
        /*006c*/ 	.byte	0x03, 0x19
        /*006e*/ 	.short	0x0018


	//----- nvinfo : EIATTR_PARAM_CBANK
	.align		4
        /*0070*/ 	.byte	0x04, 0x0a
        /*0072*/ 	.short	(.L_55 - .L_54)
	.align		4
.L_54:
        /*0074*/ 	.word	index@(.nv.constant0._Z8analysisPiS_ii)
        /*0078*/ 	.short	0x0380
        /*007a*/ 	.short	0x0018


	//----- nvinfo : EIATTR_SW_WAR
	.align		4
.L_55:
        /*007c*/ 	.byte	0x04, 0x36
        /*007e*/ 	.short	(.L_57 - .L_56)
.L_56:
        /*0080*/ 	.word	0x00000008
.L_57:


//--------------------- .nv.info._Z8scanningPiS_iii --------------------------
	.section	.nv.info._Z8scanningPiS_iii,"",@"SHT_CUDA_INFO"
	.sectionflags	@""
	.align	4


	//----- nvinfo : EIATTR_CUDA_API_VERSION
	.align		4
        /*0000*/ 	.byte	0x04, 0x37
        /*0002*/ 	.short	(.L_59 - .L_58)
.L_58:
        /*0004*/ 	.word	0x00000082


	//----- nvinfo : EIATTR_KPARAM_INFO
	.align		4
.L_59:
        /*0008*/ 	.byte	0x04, 0x17
        /*000a*/ 	.short	(.L_61 - .L_60)
.L_60:
        /*000c*/ 	.word	0x00000000
        /*0010*/ 	.short	0x0004
        /*0012*/ 	.short	0x0018
        /*0014*/ 	.byte	0x00, 0xf0, 0x11, 0x00


	//----- nvinfo : EIATTR_KPARAM_INFO
	.align		4
.L_61:
        /*0018*/ 	.byte	0x04, 0x17
        /*001a*/ 	.short	(.L_63 - .L_62)
.L_62:
        /*001c*/ 	.word	0x00000000
        /*0020*/ 	.short	0x0003
        /*0022*/ 	.short	0x0014
        /*0024*/ 	.byte	0x00, 0xf0, 0x11, 0x00


	//----- nvinfo : EIATTR_KPARAM_INFO
	.align		4
.L_63:
        /*0028*/ 	.byte	0x04, 0x17
        /*002a*/ 	.short	(.L_65 - .L_64)
.L_64:
        /*002c*/ 	.word	0x00000000
        /*0030*/ 	.short	0x0002
        /*0032*/ 	.short	0x0010
        /*0034*/ 	.byte	0x00, 0xf0, 0x11, 0x00


	//----- nvinfo : EIATTR_KPARAM_INFO
	.align		4
.L_65:
        /*0038*/ 	.byte	0x04, 0x17
        /*003a*/ 	.short	(.L_67 - .L_66)
.L_66:
        /*003c*/ 	.word	0x00000000
        /*0040*/ 	.short	0x0001
        /*0042*/ 	.short	0x0008
        /*0044*/ 	.byte	0x00, 0xf5, 0x21, 0x00


	//----- nvinfo : EIATTR_KPARAM_INFO
	.align		4
.L_67:
        /*0048*/ 	.byte	0x04, 0x17
        /*004a*/ 	.short	(.L_69 - .L_68)
.L_68:
        /*004c*/ 	.word	0x00000000
        /*0050*/ 	.short	0x0000
        /*0052*/ 	.short	0x0000
        /*0054*/ 	.byte	0x00, 0xf5, 0x21, 0x00


	//----- nvinfo : EIATTR_SPARSE_MMA_MASK
	.align		4
.L_69:
        /*0058*/ 	.byte	0x03, 0x50
        /*005a*/ 	.short	0x0000


	//----- nvinfo : EIATTR_MAXREG_COUNT
	.align		4
        /*005c*/ 	.byte	0x03, 0x1b
        /*005e*/ 	.short	0x00ff


	//----- nvinfo : EIATTR_MERCURY_ISA_VERSION
	.align		4
        /*0060*/ 	.byte	0x03, 0x5f
        /*0062*/ 	.short	0x0101


	//----- nvinfo : EIATTR_VRC_CTA_INIT_COUNT
	.align		4
        /*0064*/ 	.byte	0x02, 0x4a
	.zero		1
	.zero		1


	//----- nvinfo : EIATTR_EXIT_INSTR_OFFSETS
	.align		4
        /*0068*/ 	.byte	0x04, 0x1c
        /*006a*/ 	.short	(.L_71 - .L_70)


	//   ....[0]....
.L_70:
        /*006c*/ 	.word	0x00000070


	//   ....[1]....
        /*0070*/ 	.word	0x00000490


	//----- nvinfo : EIATTR_CRS_STACK_SIZE
	.align		4
.L_71:
        /*0074*/ 	.byte	0x04, 0x1e
        /*0076*/ 	.short	(.L_73 - .L_72)
.L_72:
        /*0078*/ 	.word	0x00000000


	//----- nvinfo : EIATTR_CBANK_PARAM_SIZE
	.align		4
.L_73:
        /*007c*/ 	.byte	0x03, 0x19
        /*007e*/ 	.short	0x001c


	//----- nvinfo : EIATTR_PARAM_CBANK
	.align		4
        /*0080*/ 	.byte	0x04, 0x0a
        /*0082*/ 	.short	(.L_75 - .L_74)
	.align		4
.L_74:
        /*0084*/ 	.word	index@(.nv.constant0._Z8scanningPiS_iii)
        /*0088*/ 	.short	0x0380
        /*008a*/ 	.short	0x001c


	//----- nvinfo : EIATTR_SW_WAR
	.align		4
.L_75:
        /*008c*/ 	.byte	0x04, 0x36
        /*008e*/ 	.short	(.L_77 - .L_76)
.L_76:
        /*0090*/ 	.word	0x00000008
.L_77:


//--------------------- .nv.info._Z8init_CCLPii   --------------------------
	.section	.nv.info._Z8init_CCLPii,"",@"SHT_CUDA_INFO"
	.sectionflags	@""
	.align	4


	//----- nvinfo : EIATTR_CUDA_API_VERSION
	.align		4
        /*0000*/ 	.byte	0x04, 0x37
        /*0002*/ 	.short	(.L_79 - .L_78)
.L_78:
        /*0004*/ 	.word	0x00000082


	//----- nvinfo : EIATTR_KPARAM_INFO
	.align		4
.L_79:
        /*0008*/ 	.byte	0x04, 0x17
        /*000a*/ 	.short	(.L_81 - .L_80)
.L_80:
        /*000c*/ 	.word	0x00000000
        /*0010*/ 	.short	0x0001
        /*0012*/ 	.short	0x0008
        /*0014*/ 	.byte	0x00, 0xf0, 0x11, 0x00


	//----- nvinfo : EIATTR_KPARAM_INFO
	.align		4
.L_81:
        /*0018*/ 	.byte	0x04, 0x17
        /*001a*/ 	.short	(.L_83 - .L_82)
.L_82:
        /*001c*/ 	.word	0x00000000
        /*0020*/ 	.short	0x0000
        /*0022*/ 	.short	0x0000
        /*0024*/ 	.byte	0x00, 0xf5, 0x21, 0x00


	//----- nvinfo : EIATTR_SPARSE_MMA_MASK
	.align		4
.L_83:
        /*0028*/ 	.byte	0x03, 0x50
        /*002a*/ 	.short	0x0000


	//----- nvinfo : EIATTR_MAXREG_COUNT
	.align		4
        /*002c*/ 	.byte	0x03, 0x1b
        /*002e*/ 	.short	0x00ff


	//----- nvinfo : EIATTR_MERCURY_ISA_VERSION
	.align		4
        /*0030*/ 	.byte	0x03, 0x5f
        /*0032*/ 	.short	0x0101


	//----- nvinfo : EIATTR_VRC_CTA_INIT_COUNT
	.align		4
        /*0034*/ 	.byte	0x02, 0x4a
	.zero		1
	.zero		1


	//----- nvinfo : EIATTR_EXIT_INSTR_OFFSETS
	.align		4
        /*0038*/ 	.byte	0x04, 0x1c
        /*003a*/ 	.short	(.L_85 - .L_84)


	//   ....[0]....
.L_84:
        /*003c*/ 	.word	0x00000070


	//   ....[1]....
        /*0040*/ 	.word	0x00000110


	//----- nvinfo : EIATTR_CRS_STACK_SIZE
	.align		4
.L_85:
        /*0044*/ 	.byte	0x04, 0x1e
        /*0046*/ 	.short	(.L_87 - .L_86)
.L_86:
        /*0048*/ 	.word	0x00000000


	//----- nvinfo : EIATTR_CBANK_PARAM_SIZE
	.align		4
.L_87:
        /*004c*/ 	.byte	0x03, 0x19
        /*004e*/ 	.short	0x000c


	//----- nvinfo : EIATTR_PARAM_CBANK
	.align		4
        /*0050*/ 	.byte	0x04, 0x0a
        /*0052*/ 	.short	(.L_89 - .L_88)
	.align		4
.L_88:
        /*0054*/ 	.word	index@(.nv.constant0._Z8init_CCLPii)
        /*0058*/ 	.short	0x0380
        /*005a*/ 	.short	0x000c


	//----- nvinfo : EIATTR_SW_WAR
	.align		4
.L_89:
        /*005c*/ 	.byte	0x04, 0x36
        /*005e*/ 	.short	(.L_91 - .L_90)
.L_90:
        /*0060*/ 	.word	0x00000008
.L_91:


//--------------------- .nv.callgraph             --------------------------
	.section	.nv.callgraph,"",@"SHT_CUDA_CALLGRAPH"
	.align	4
	.sectionentsize	8
	.align		4
        /*0000*/ 	.word	0x00000000
	.align		4
        /*0004*/ 	.word	0xffffffff
	.align		4
        /*0008*/ 	.word	0x00000000
	.align		4
        /*000c*/ 	.word	0xfffffffe
	.align		4
        /*0010*/ 	.word	0x00000000
	.align		4
        /*0014*/ 	.word	0xfffffffd
	.align		4
        /*0018*/ 	.word	0x00000000
	.align		4
        /*001c*/ 	.word	0xfffffffc


//--------------------- .text._Z8labelingPiS_i    --------------------------
	.section	.text._Z8labelingPiS_i,"ax",@progbits
	.align	128
        .global         _Z8labelingPiS_i
        .type           _Z8labelingPiS_i,@function
        .size           _Z8labelingPiS_i,(.L_x_26 - _Z8labelingPiS_i)
        .other          _Z8labelingPiS_i,@"STO_CUDA_ENTRY STV_DEFAULT"
_Z8labelingPiS_i:
.text._Z8labelingPiS_i:
[----:B------:R-:W-:Y:S01]  /*0000*/  LDC R1, c[0x0][0x37c] ;  /* 0x0000df00ff017b82 */ /* 0x000fe20000000800 */
[----:B------:R-:W0:Y:S07]  /*0010*/  S2R R0, SR_TID.X ;  /* 0x0000000000007919 */ /* 0x000e2e0000002100 */
[----:B------:R-:W0:Y:S01]  /*0020*/  S2UR UR4, SR_CTAID.X ;  /* 0x00000000000479c3 */ /* 0x000e220000002500 */
[----:B------:R-:W1:Y:S07]  /*0030*/  LDCU UR5, c[0x0][0x390] ;  /* 0x00007200ff0577ac */ /* 0x000e6e0008000800 */
[----:B------:R-:W0:Y:S02]  /*0040*/  LDC R9, c[0x0][0x360] ;  /* 0x0000d800ff097b82 */ /* 0x000e240000000800 */
[----:B0-----:R-:W-:-:S05]  /*0050*/  IMAD R0, R9, UR4, R0 ;  /* 0x0000000409007c24 */ /* 0x001fca000f8e0200 */
[----:B-1----:R-:W-:-:S13]  /*0060*/  ISETP.GE.AND P0, PT, R0, UR5, PT ;  /* 0x0000000500007c0c */ /* 0x002fda000bf06270 */
[----:B------:R-:W-:Y:S05]  /*0070*/  @P0 EXIT ;  /* 0x000000000000094d */ /* 0x000fea0003800000 */
[----:B------:R-:W0:Y:S01]  /*0080*/  LDCU UR4, c[0x0][0x370] ;  /* 0x00006e00ff0477ac */ /* 0x000e220008000800 */
[----:B------:R-:W1:Y:S01]  /*0090*/  LDCU.64 UR6, c[0x0][0x358] ;  /* 0x00006b00ff0677ac */ /* 0x000e620008000a00 */
[----:B0-----:R-:W-:-:S07]  /*00a0*/  IMAD R9, R9, UR4, RZ ;  /* 0x0000000409097c24 */ /* 0x001fce000f8e02ff */
.L_x_2:
[----:B0-----:R-:W0:Y:S01]  /*00b0*/  LDC.64 R4, c[0x0][0x388] ;  /* 0x0000e200ff047b82 */ /* 0x001e220000000a00 */
[----:B--2---:R-:W2:Y:S01]  /*00c0*/  LDCU UR4, c[0x0][0x390] ;  /* 0x00007200ff0477ac */ /* 0x004ea20008000800 */
[----:B0-----:R-:W-:-:S05]  /*00d0*/  IMAD.WIDE R6, R0, 0x4, R4 ;  /* 0x0000000400067825 */ /* 0x001fca00078e0204 */
[----:B-1----:R0:W5:Y:S01]  /*00e0*/  LDG.E R11, desc[UR6][R6.64] ;  /* 0x00000006060b7981 */ /* 0x002162000c1e1900 */
[----:B------:R-:W-:Y:S01]  /*00f0*/  IADD3 R0, PT, PT, R9, R0, RZ ;  /* 0x0000000009007210 */ /* 0x000fe20007ffe0ff */
[----:B------:R-:W-:Y:S03]  /*0100*/  BSSY.RECONVERGENT B0, `(.L_x_0) ;  /* 0x0000008000007945 */ /* 0x000fe60003800200 */
[----:B--2---:R-:W-:-:S13]  /*0110*/  ISETP.GE.AND P1, PT, R0, UR4, PT ;  /* 0x0000000400007c0c */ /* 0x004fda000bf26270 */
.L_x_1:
[----:B-----5:R-:W-:-:S06]  /*0120*/  IMAD.WIDE R2, R11, 0x4, R4 ;  /* 0x000000040b027825 */ /* 0x020fcc00078e0204 */
[----:B------:R-:W2:Y:S01]  /*0130*/  LDG.E R2, desc[UR6][R2.64] ;  /* 0x0000000602027981 */ /* 0x000ea2000c1e1900 */
[----:B------:R-:W-:Y:S02]  /*0140*/  MOV R13, R11 ;  /* 0x0000000b000d7202 */ /* 0x000fe40000000f00 */
[-C--:B--2---:R-:W-:Y:S02]  /*0150*/  ISETP.NE.AND P0, PT, R11, R2.reuse, PT ;  /* 0x000000020b00720c */ /* 0x084fe40003f05270 */
[----:B------:R-:W-:-:S11]  /*0160*/  MOV R11, R2 ;  /* 0x00000002000b7202 */ /* 0x000fd60000000f00 */
[----:B------:R-:W-:Y:S05]  /*0170*/  @P0 BRA `(.L_x_1) ;  /* 0xfffffffc00e80947 */ /* 0x000fea000383ffff */
[----:B------:R-:W-:Y:S05]  /*0180*/  BSYNC.RECONVERGENT B0 ;  /* 0x0000000000007941 */ /* 0x000fea0003800200 */
.L_x_0:
[----:B------:R2:W-:Y:S01]  /*0190*/  STG.E desc[UR6][R6.64], R13 ;  /* 0x0000000d06007986 */ /* 0x0005e2000c101906 */
[----:B------:R-:W-:Y:S05]  /*01a0*/  @!P1 BRA `(.L_x_2) ;  /* 0xfffffffc00c09947 */ /* 0x000fea000383ffff */
[----:B------:R-:W-:Y:S05]  /*01b0*/  EXIT ;  /* 0x000000000000794d */ /* 0x000fea0003800000 */
.L_x_3:
[----:B------:R-:W-:-:S00]  /*01c0*/  BRA `(.L_x_3) ;  /* 0xfffffffc00fc7947 */ /* 0x000fc0000383ffff */
[----:B------:R-:W-:-:S00]  /*01d0*/  NOP ;  /* 0x0000000000007918 */ /* 0x000fc00000000000 */
        /* <DEDUP_REMOVED lines=10> */
.L_x_26:


//--------------------- .text._Z8analysisPiS_ii   --------------------------
	.section	.text._Z8analysisPiS_ii,"ax",@progbits
	.align	128
        .global         _Z8analysisPiS_ii
        .type           _Z8analysisPiS_ii,@function
        .size           _Z8analysisPiS_ii,(.L_x_27 - _Z8analysisPiS_ii)
        .other          _Z8analysisPiS_ii,@"STO_CUDA_ENTRY STV_DEFAULT"
_Z8analysisPiS_ii:
.text._Z8analysisPiS_ii:
        /* <DEDUP_REMOVED lines=11> */
.L_x_16:
[----:B0-2---:R-:W0:Y:S08]  /*00b0*/  LDC.64 R6, c[0x0][0x380] ;  /* 0x0000e000ff067b82 */ /* 0x005e300000000a00 */
[----:B---3--:R-:W2:Y:S01]  /*00c0*/  LDC R9, c[0x0][0x390] ;  /* 0x0000e400ff097b82 */ /* 0x008ea20000000800 */
[----:B01----:R-:W-:-:S05]  /*00d0*/  IMAD.WIDE R4, R0, 0x4, R6 ;  /* 0x0000000400047825 */ /* 0x003fca00078e0206 */
[----:B-1----:R-:W3:Y:S01]  /*00e0*/  LDG.E R2, desc[UR6][R4.64] ;  /* 0x0000000604027981 */ /* 0x002ee2000c1e1900 */
[----:B------:R-:W-:Y:S04]  /*00f0*/  BSSY.RECONVERGENT B1, `(.L_x_4) ;  /* 0x0000054000017945 */ /* 0x000fe80003800200 */
[----:B------:R-:W-:Y:S01]  /*0100*/  BSSY.RELIABLE B0, `(.L_x_5) ;  /* 0x0000046000007945 */ /* 0x000fe20003800100 */
[----:B---3--:R-:W-:-:S04]  /*0110*/  ISETP.NE.AND P0, PT, R2, RZ, PT ;  /* 0x000000ff0200720c */ /* 0x008fc80003f05270 */
[----:B--2---:R-:W-:-:S13]  /*0120*/  ISETP.LT.OR P0, PT, R0, R9, !P0 ;  /* 0x000000090000720c */ /* 0x004fda0004701670 */
[----:B------:R-:W-:Y:S05]  /*0130*/  @P0 BRA `(.L_x_6) ;  /* 0x0000000400080947 */ /* 0x000fea0003800000 */
[----:B------:R-:W-:-:S04]  /*0140*/  IMAD.IADD R2, R0, 0x1, -R9 ;  /* 0x0000000100027824 */ /* 0x000fc800078e0a09 */
[----:B------:R-:W-:-:S06]  /*0150*/  IMAD.WIDE R6, R2, 0x4, R6 ;  /* 0x0000000402067825 */ /* 0x000fcc00078e0206 */
[----:B------:R-:W2:Y:S02]  /*0160*/  LDG.E R6, desc[UR6][R6.64] ;  /* 0x0000000606067981 */ /* 0x000ea4000c1e1900 */
[----:B--2---:R-:W-:-:S13]  /*0170*/  ISETP.NE.AND P0, PT, R6, RZ, PT ;  /* 0x000000ff0600720c */ /* 0x004fda0003f05270 */
[----:B------:R-:W-:Y:S05]  /*0180*/  @!P0 BRA `(.L_x_6) ;  /* 0x0000000000f48947 */ /* 0x000fea0003800000 */
[----:B------:R-:W-:Y:S02]  /*0190*/  IABS R10, R9 ;  /* 0x00000009000a7213 */ /* 0x000fe40000000000 */
[----:B------:R-:W-:Y:S02]  /*01a0*/  IABS R12, R0 ;  /* 0x00000000000c7213 */ /* 0x000fe40000000000 */
[----:B------:R-:W0:Y:S01]  /*01b0*/  I2F.RP R8, R10 ;  /* 0x0000000a00087306 */ /* 0x000e220000209400 */
[----:B------:R-:W-:-:S07]  /*01c0*/  ISETP.GE.AND P2, PT, R0, RZ, PT ;  /* 0x000000ff0000720c */ /* 0x000fce0003f46270 */
[----:B0-----:R-:W0:Y:S02]  /*01d0*/  MUFU.RCP R8, R8 ;  /* 0x0000000800087308 */ /* 0x001e240000001000 */
[----:B0-----:R-:W-:-:S06]  /*01e0*/  VIADD R6, R8, 0xffffffe ;  /* 0x0ffffffe08067836 */ /* 0x001fcc0000000000 */
[----:B------:R0:W1:Y:S02]  /*01f0*/  F2I.FTZ.U32.TRUNC.NTZ R7, R6 ;  /* 0x0000000600077305 */ /* 0x000064000021f000 */
[----:B0-----:R-:W-:Y:S01]  /*0200*/  IMAD.MOV.U32 R6, RZ, RZ, RZ ;  /* 0x000000ffff067224 */ /* 0x001fe200078e00ff */
[----:B-1----:R-:W-:-:S05]  /*0210*/  IADD3 R11, PT, PT, RZ, -R7, RZ ;  /* 0x80000007ff0b7210 */ /* 0x002fca0007ffe0ff */
[----:B------:R-:W-:-:S04]  /*0220*/  IMAD R11, R11, R10, RZ ;  /* 0x0000000a0b0b7224 */ /* 0x000fc800078e02ff */
[----:B------:R-:W-:-:S04]  /*0230*/  IMAD.HI.U32 R7, R7, R11, R6 ;  /* 0x0000000b07077227 */ /* 0x000fc800078e0006 */
[----:B------:R-:W-:-:S04]  /*0240*/  IMAD.MOV.U32 R11, RZ, RZ, R12 ;  /* 0x000000ffff0b7224 */ /* 0x000fc800078e000c */
[----:B------:R-:W-:-:S05]  /*0250*/  IMAD.HI.U32 R7, R7, R11, RZ ;  /* 0x0000000b07077227 */ /* 0x000fca00078e00ff */
[----:B------:R-:W-:-:S05]  /*0260*/  IADD3 R7, PT, PT, -R7, RZ, RZ ;  /* 0x000000ff07077210 */ /* 0x000fca0007ffe1ff */
[----:B------:R-:W-:-:S05]  /*0270*/  IMAD R7, R10, R7, R11 ;  /* 0x000000070a077224 */ /* 0x000fca00078e020b */
[----:B------:R-:W-:-:S13]  /*0280*/  ISETP.GT.U32.AND P0, PT, R10, R7, PT ;  /* 0x000000070a00720c */ /* 0x000fda0003f04070 */
[----:B------:R-:W-:Y:S01]  /*0290*/  @!P0 IMAD.IADD R7, R7, 0x1, -R10 ;  /* 0x0000000107078824 */ /* 0x000fe200078e0a0a */
[----:B------:R-:W-:-:S04]  /*02a0*/  ISETP.NE.AND P0, PT, R9, RZ, PT ;  /* 0x000000ff0900720c */ /* 0x000fc80003f05270 */
[----:B------:R-:W-:-:S13]  /*02b0*/  ISETP.GT.U32.AND P1, PT, R10, R7, PT ;  /* 0x000000070a00720c */ /* 0x000fda0003f24070 */
[----:B------:R-:W-:-:S05]  /*02c0*/  @!P1 IADD3 R7, PT, PT, R7, -R10, RZ ;  /* 0x8000000a07079210 */ /* 0x000fca0007ffe0ff */
[----:B------:R-:W-:Y:S01]  /*02d0*/  @!P2 IMAD.MOV R7, RZ, RZ, -R7 ;  /* 0x000000ffff07a224 */ /* 0x000fe200078e0a07 */
[----:B------:R-:W-:-:S04]  /*02e0*/  @!P0 LOP3.LUT R7, RZ, R9, RZ, 0x33, !PT ;  /* 0x00000009ff078212 */ /* 0x000fc800078e33ff */
[----:B------:R-:W-:-:S13]  /*02f0*/  ISETP.NE.AND P0, PT, R7, RZ, PT ;  /* 0x000000ff0700720c */ /* 0x000fda0003f05270 */
[----:B------:R-:W-:Y:S05]  /*0300*/  @!P0 BRA `(.L_x_6) ;  /* 0x0000000000948947 */ /* 0x000fea0003800000 */
[----:B------:R-:W2:Y:S02]  /*0310*/  LDG.E R4, desc[UR6][R4.64+-0x4] ;  /* 0xfffffc0604047981 */ /* 0x000ea4000c1e1900 */
[----:B--2---:R-:W-:-:S13]  /*0320*/  ISETP.NE.AND P0, PT, R4, RZ, PT ;  /* 0x000000ff0400720c */ /* 0x004fda0003f05270 */
[----:B------:R-:W-:Y:S05]  /*0330*/  @P0 BREAK.RELIABLE B0 ;  /* 0x0000000000000942 */ /* 0x000fea0003800100 */
[----:B------:R-:W-:Y:S05]  /*0340*/  @!P0 BRA `(.L_x_6) ;  /* 0x0000000000848947 */ /* 0x000fea0003800000 */
[----:B------:R-:W0:Y:S02]  /*0350*/  LDC.64 R6, c[0x0][0x388] ;  /* 0x0000e200ff067b82 */ /* 0x000e240000000a00 */
[----:B0-----:R-:W-:-:S04]  /*0360*/  IMAD.WIDE R4, R2, 0x4, R6 ;  /* 0x0000000402047825 */ /* 0x001fc800078e0206 */
[----:B------:R-:W-:Y:S01]  /*0370*/  IMAD.WIDE R8, R0, 0x4, R6 ;  /* 0x0000000400087825 */ /* 0x000fe200078e0206 */
[----:B------:R0:W5:Y:S04]  /*0380*/  LDG.E R13, desc[UR6][R4.64] ;  /* 0x00000006040d7981 */ /* 0x000168000c1e1900 */
[----:B------:R0:W5:Y:S01]  /*0390*/  LDG.E R11, desc[UR6][R8.64+-0x4] ;  /* 0xfffffc06080b7981 */ /* 0x000162000c1e1900 */
[----:B------:R-:W-:Y:S01]  /*03a0*/  BSSY.RECONVERGENT B2, `(.L_x_7) ;  /* 0x0000007000027945 */ /* 0x000fe20003800200 */
.L_x_8:
[----:B0----5:R-:W-:-:S05]  /*03b0*/  IMAD.WIDE R4, R11, 0x4, R6 ;  /* 0x000000040b047825 */ /* 0x021fca00078e0206 */
[----:B------:R-:W2:Y:S01]  /*03c0*/  LDG.E R2, desc[UR6][R4.64] ;  /* 0x0000000604027981 */ /* 0x000ea2000c1e1900 */
[----:B------:R-:W-:Y:S02]  /*03d0*/  MOV R15, R11 ;  /* 0x0000000b000f7202 */ /* 0x000fe40000000f00 */
[----:B--2---:R-:W-:Y:S01]  /*03e0*/  ISETP.NE.AND P0, PT, R11, R2, PT ;  /* 0x000000020b00720c */ /* 0x004fe20003f05270 */
[----:B------:R-:W-:-:S12]  /*03f0*/  IMAD.MOV.U32 R11, RZ, RZ, R2 ;  /* 0x000000ffff0b7224 */ /* 0x000fd800078e0002 */
[----:B------:R-:W-:Y:S05]  /*0400*/  @P0 BRA `(.L_x_8) ;  /* 0xfffffffc00e80947 */ /* 0x000fea000383ffff */
[----:B------:R-:W-:Y:S05]  /*0410*/  BSYNC.RECONVERGENT B2 ;  /* 0x0000000000027941 */ /* 0x000fea0003800200 */
.L_x_7:
[----:B------:R-:W-:Y:S01]  /*0420*/  BSSY.RECONVERGENT B2, `(.L_x_9) ;  /* 0x0000007000027945 */ /* 0x000fe20003800200 */
.L_x_10:
[----:B------:R-:W-:-:S05]  /*0430*/  IMAD.WIDE R10, R13, 0x4, R6 ;  /* 0x000000040d0a7825 */ /* 0x000fca00078e0206 */
[----:B------:R-:W2:Y:S01]  /*0440*/  LDG.E R2, desc[UR6][R10.64] ;  /* 0x000000060a027981 */ /* 0x000ea2000c1e1900 */
[----:B------:R-:W-:Y:S02]  /*0450*/  MOV R12, R13 ;  /* 0x0000000d000c7202 */ /* 0x000fe40000000f00 */
[----:B--2---:R-:W-:Y:S01]  /*0460*/  ISETP.NE.AND P0, PT, R13, R2, PT ;  /* 0x000000020d00720c */ /* 0x004fe20003f05270 */
[----:B------:R-:W-:-:S12]  /*0470*/  IMAD.MOV.U32 R13, RZ, RZ, R2 ;  /* 0x000000ffff0d7224 */ /* 0x000fd800078e0002 */
[----:B------:R-:W-:Y:S05]  /*0480*/  @P0 BRA `(.L_x_10) ;  /* 0xfffffffc00e80947 */ /* 0x000fea000383ffff */
[----:B------:R-:W-:Y:S05]  /*0490*/  BSYNC.RECONVERGENT B2 ;  /* 0x0000000000027941 */ /* 0x000fea0003800200 */
.L_x_9:
[----:B------:R-:W-:-:S13]  /*04a0*/  ISETP.GT.AND P0, PT, R15, R12, PT ;  /* 0x0000000c0f00720c */ /* 0x000fda0003f04270 */
[----:B------:R-:W-:Y:S05]  /*04b0*/  @!P0 BRA `(.L_x_11) ;  /* 0x00000000000c8947 */ /* 0x000fea0003800000 */
[----:B------:R-:W-:-:S05]  /*04c0*/  IADD3 R7, PT, PT, R12, -R15, RZ ;  /* 0x8000000f0c077210 */ /* 0x000fca0007ffe0ff */
[----:B------:R2:W-:Y:S01]  /*04d0*/  REDG.E.ADD.STRONG.GPU desc[UR6][R4.64], R7 ;  /* 0x000000070400798e */ /* 0x0005e2000c12e106 */
[----:B------:R-:W-:Y:S05]  /*04e0*/  BRA `(.L_x_12) ;  /* 0x0000000000507947 */ /* 0x000fea0003800000 */
.L_x_11:
[----:B------:R-:W-:-:S13]  /*04f0*/  ISETP.GE.AND P0, PT, R15, R12, PT ;  /* 0x0000000c0f00720c */ /* 0x000fda0003f06270 */
[----:B------:R-:W-:Y:S05]  /*0500*/  @P0 BRA `(.L_x_13) ;  /* 0x00000000000c0947 */ /* 0x000fea0003800000 */
[----:B------:R-:W-:-:S05]  /*0510*/  IMAD.IADD R5, R15, 0x1, -R12 ;  /* 0x000000010f057824 */ /* 0x000fca00078e0a0c */
[----:B------:R1:W-:Y:S01]  /*0520*/  REDG.E.ADD.STRONG.GPU desc[UR6][R10.64], R5 ;  /* 0x000000050a00798e */ /* 0x0003e2000c12e106 */
[----:B------:R-:W-:Y:S05]  /*0530*/  BRA `(.L_x_12) ;  /* 0x00000000003c7947 */ /* 0x000fea0003800000 */
.L_x_13:
[----:B------:R0:W-:Y:S01]  /*0540*/  STG.E desc[UR6][R8.64], R15 ;  /* 0x0000000f08007986 */ /* 0x0001e2000c101906 */
[----:B------:R-:W-:Y:S05]  /*0550*/  BRA `(.L_x_12) ;  /* 0x0000000000347947 */ /* 0x000fea0003800000 */
.L_x_6:
[----:B------:R-:W-:Y:S05]  /*0560*/  BSYNC.RELIABLE B0 ;  /* 0x0000000000007941 */ /* 0x000fea0003800100 */
.L_x_5:
[----:B------:R-:W0:Y:S02]  /*0570*/  LDC.64 R6, c[0x0][0x388] ;  /* 0x0000e200ff067b82 */ /* 0x000e240000000a00 */
[----:B0-----:R-:W-:-:S05]  /*0580*/  IMAD.WIDE R8, R0, 0x4, R6 ;  /* 0x0000000400087825 */ /* 0x001fca00078e0206 */
[----:B------:R0:W5:Y:S01]  /*0590*/  LDG.E R11, desc[UR6][R8.64] ;  /* 0x00000006080b7981 */ /* 0x000162000c1e1900 */
[----:B------:R-:W-:Y:S01]  /*05a0*/  BSSY.RECONVERGENT B2, `(.L_x_14) ;  /* 0x0000007000027945 */ /* 0x000fe20003800200 */
.L_x_15:
[----:B-----5:R-:W-:-:S06]  /*05b0*/  IMAD.WIDE R4, R11, 0x4, R6 ;  /* 0x000000040b047825 */ /* 0x020fcc00078e0206 */
[----:B------:R-:W2:Y:S01]  /*05c0*/  LDG.E R4, desc[UR6][R4.64] ;  /* 0x0000000604047981 */ /* 0x000ea2000c1e1900 */
[----:B------:R-:W-:Y:S02]  /*05d0*/  MOV R13, R11 ;  /* 0x0000000b000d7202 */ /* 0x000fe40000000f00 */
[----:B--2---:R-:W-:Y:S01]  /*05e0*/  ISETP.NE.AND P0, PT, R11, R4, PT ;  /* 0x000000040b00720c */ /* 0x004fe20003f05270 */
[----:B------:R-:W-:-:S12]  /*05f0*/  IMAD.MOV.U32 R11, RZ, RZ, R4 ;  /* 0x000000ffff0b7224 */ /* 0x000fd800078e0004 */
[----:B------:R-:W-:Y:S05]  /*0600*/  @P0 BRA `(.L_x_15) ;  /* 0xfffffffc00e80947 */ /* 0x000fea000383ffff */
[----:B------:R-:W-:Y:S05]  /*0610*/  BSYNC.RECONVERGENT B2 ;  /* 0x0000000000027941 */ /* 0x000fea0003800200 */
.L_x_14:
[----:B------:R3:W-:Y:S02]  /*0620*/  STG.E desc[UR6][R8.64], R13 ;  /* 0x0000000d08007986 */ /* 0x0007e4000c101906 */
.L_x_12:
[----:B------:R-:W-:Y:S05]  /*0630*/  BSYNC.RECONVERGENT B1 ;  /* 0x0000000000017941 */ /* 0x000fea0003800200 */
.L_x_4:
[----:B------:R-:W4:Y:S01]  /*0640*/  LDCU UR4, c[0x0][0x394] ;  /* 0x00007280ff0477ac */ /* 0x000f220008000800 */
[----:B------:R-:W-:-:S04]  /*0650*/  IADD3 R0, PT, PT, R3, R0, RZ ;  /* 0x0000000003007210 */ /* 0x000fc80007ffe0ff */
[----:B----4-:R-:W-:-:S13]  /*0660*/  ISETP.GE.AND P0, PT, R0, UR4, PT ;  /* 0x0000000400007c0c */ /* 0x010fda000bf06270 */
[----:B------:R-:W-:Y:S05]  /*0670*/  @!P0 BRA `(.L_x_16) ;  /* 0xfffffff8008c8947 */ /* 0x000fea000383ffff */
[----:B------:R-:W-:Y:S05]  /*0680*/  EXIT ;  /* 0x000000000000794d */ /* 0x000fea0003800000 */
.L_x_17:
        /* <DEDUP_REMOVED lines=15> */
.L_x_27:


//--------------------- .text._Z8scanningPiS_iii  --------------------------
	.section	.text._Z8scanningPiS_iii,"ax",@progbits
	.align	128
        .global         _Z8scanningPiS_iii
        .type           _Z8scanningPiS_iii,@function
        .size           _Z8scanningPiS_iii,(.L_x_28 - _Z8scanningPiS_iii)
        .other          _Z8scanningPiS_iii,@"STO_CUDA_ENTRY STV_DEFAULT"
_Z8scanningPiS_iii:
.text._Z8scanningPiS_iii:
        /* <DEDUP_REMOVED lines=8> */
[----:B------:R-:W0:Y:S01]  /*0080*/  LDC R0, c[0x0][0x394] ;  /* 0x0000e500ff007b82 */ /* 0x000e220000000800 */
[----:B------:R-:W1:Y:S01]  /*0090*/  LDCU UR4, c[0x0][0x370] ;  /* 0x00006e00ff0477ac */ /* 0x000e620008000800 */
[----:B------:R-:W2:Y:S06]  /*00a0*/  LDCU.64 UR6, c[0x0][0x358] ;  /* 0x00006b00ff0677ac */ /* 0x000eac0008000a00 */
[----:B------:R-:W3:Y:S01]  /*00b0*/  LDC.64 R2, c[0x0][0x380] ;  /* 0x0000e000ff027b82 */ /* 0x000ee20000000a00 */
[----:B------:R-:W4:Y:S07]  /*00c0*/  LDCU UR5, c[0x0][0x390] ;  /* 0x00007200ff0577ac */ /* 0x000f2e0008000800 */
[----:B------:R-:W0:Y:S01]  /*00d0*/  LDC.64 R4, c[0x0][0x388] ;  /* 0x0000e200ff047b82 */ /* 0x000e220000000a00 */
[----:B-1----:R-:W-:-:S07]  /*00e0*/  IMAD R8, R8, UR4, RZ ;  /* 0x0000000408087c24 */ /* 0x002fce000f8e02ff */
.L_x_22:
[----:B--23--:R-:W-:-:S05]  /*00f0*/  IMAD.WIDE R6, R9, 0x4, R2 ;  /* 0x0000000409067825 */ /* 0x00cfca00078e0202 */
[----:B012---:R-:W2:Y:S01]  /*0100*/  LDG.E R10, desc[UR6][R6.64] ;  /* 0x00000006060a7981 */ /* 0x007ea2000c1e1900 */
[----:B------:R-:W-:Y:S01]  /*0110*/  BSSY.RECONVERGENT B0, `(.L_x_18) ;  /* 0x0000034000007945 */ /* 0x000fe20003800200 */
[----:B--2---:R-:W-:-:S13]  /*0120*/  ISETP.NE.AND P0, PT, R10, RZ, PT ;  /* 0x000000ff0a00720c */ /* 0x004fda0003f05270 */
[----:B------:R-:W1:Y:S02]  /*0130*/  @!P0 LDC.64 R10, c[0x0][0x388] ;  /* 0x0000e200ff0a8b82 */ /* 0x000e640000000a00 */
[----:B-1----:R-:W-:-:S05]  /*0140*/  @!P0 IMAD.WIDE R10, R9, 0x4, R10 ;  /* 0x00000004090a8825 */ /* 0x002fca00078e020a */
[----:B------:R1:W-:Y:S01]  /*0150*/  @!P0 STG.E desc[UR6][R10.64], RZ ;  /* 0x000000ff0a008986 */ /* 0x0003e2000c101906 */
[----:B------:R-:W-:Y:S05]  /*0160*/  @!P0 BRA `(.L_x_19) ;  /* 0x0000000000b88947 */ /* 0x000fea0003800000 */
[----:B0-----:R-:W-:Y:S01]  /*0170*/  IABS R14, R0 ;  /* 0x00000000000e7213 */ /* 0x001fe20000000000 */
[----:B------:R-:W-:Y:S01]  /*0180*/  BSSY.RECONVERGENT B1, `(.L_x_20) ;  /* 0x0000024000017945 */ /* 0x000fe20003800200 */
[----:B------:R-:W-:Y:S02]  /*0190*/  IABS R15, R9 ;  /* 0x00000009000f7213 */ /* 0x000fe40000000000 */
[----:B------:R-:W0:Y:S01]  /*01a0*/  I2F.RP R12, R14 ;  /* 0x0000000e000c7306 */ /* 0x000e220000209400 */
[----:B------:R-:W-:-:S07]  /*01b0*/  ISETP.GE.AND P2, PT, R9, RZ, PT ;  /* 0x000000ff0900720c */ /* 0x000fce0003f46270 */
[----:B0-----:R-:W1:Y:S02]  /*01c0*/  MUFU.RCP R12, R12 ;  /* 0x0000000c000c7308 */ /* 0x001e640000001000 */
[----:B-1----:R-:W-:-:S06]  /*01d0*/  VIADD R10, R12, 0xffffffe ;  /* 0x0ffffffe0c0a7836 */ /* 0x002fcc0000000000 */
[----:B------:R0:W1:Y:S02]  /*01e0*/  F2I.FTZ.U32.TRUNC.NTZ R11, R10 ;  /* 0x0000000a000b7305 */ /* 0x000064000021f000 */
[----:B0-----:R-:W-:Y:S02]  /*01f0*/  HFMA2 R10, -RZ, RZ, 0, 0 ;  /* 0x00000000ff0a7431 */ /* 0x001fe400000001ff */
[----:B-1----:R-:W-:-:S04]  /*0200*/  IMAD.MOV R13, RZ, RZ, -R11 ;  /* 0x000000ffff0d7224 */ /* 0x002fc800078e0a0b */
[----:B------:R-:W-:-:S04]  /*0210*/  IMAD R13, R13, R14, RZ ;  /* 0x0000000e0d0d7224 */ /* 0x000fc800078e02ff */
[----:B------:R-:W-:-:S04]  /*0220*/  IMAD.HI.U32 R11, R11, R13, R10 ;  /* 0x0000000d0b0b7227 */ /* 0x000fc800078e000a */
[----:B------:R-:W-:-:S04]  /*0230*/  IMAD.MOV.U32 R13, RZ, RZ, R15 ;  /* 0x000000ffff0d7224 */ /* 0x000fc800078e000f */
[----:B------:R-:W-:-:S04]  /*0240*/  IMAD.HI.U32 R11, R11, R13, RZ ;  /* 0x0000000d0b0b7227 */ /* 0x000fc800078e00ff */
[----:B------:R-:W-:-:S04]  /*0250*/  IMAD.MOV R11, RZ, RZ, -R11 ;  /* 0x000000ffff0b7224 */ /* 0x000fc800078e0a0b */
[----:B------:R-:W-:-:S05]  /*0260*/  IMAD R11, R14, R11, R13 ;  /* 0x0000000b0e0b7224 */ /* 0x000fca00078e020d */
[----:B------:R-:W-:-:S13]  /*0270*/  ISETP.GT.U32.AND P0, PT, R14, R11, PT ;  /* 0x0000000b0e00720c */ /* 0x000fda0003f04070 */
[----:B------:R-:W-:Y:S02]  /*0280*/  @!P0 IADD3 R11, PT, PT, R11, -R14, RZ ;  /* 0x8000000e0b0b8210 */ /* 0x000fe40007ffe0ff */
[----:B------:R-:W-:Y:S02]  /*0290*/  ISETP.NE.AND P0, PT, R0, RZ, PT ;  /* 0x000000ff0000720c */ /* 0x000fe40003f05270 */
[----:B------:R-:W-:-:S13]  /*02a0*/  ISETP.GT.U32.AND P1, PT, R14, R11, PT ;  /* 0x0000000b0e00720c */ /* 0x000fda0003f24070 */
[----:B------:R-:W-:-:S05]  /*02b0*/  @!P1 IMAD.IADD R11, R11, 0x1, -R14 ;  /* 0x000000010b0b9824 */ /* 0x000fca00078e0a0e */
[----:B------:R-:W-:Y:S02]  /*02c0*/  @!P2 IADD3 R11, PT, PT, -R11, RZ, RZ ;  /* 0x000000ff0b0ba210 */ /* 0x000fe40007ffe1ff */
[-C--:B------:R-:W-:Y:S02]  /*02d0*/  @!P0 LOP3.LUT R11, RZ, R0.reuse, RZ, 0x33, !PT ;  /* 0x00000000ff0b8212 */ /* 0x080fe400078e33ff */
[----:B------:R-:W-:Y:S02]  /*02e0*/  ISETP.GE.AND P0, PT, R9, R0, PT ;  /* 0x000000000900720c */ /* 0x000fe40003f06270 */
[----:B----4-:R-:W-:Y:S01]  /*02f0*/  ISETP.NE.AND P1, PT, R11, UR5, PT ;  /* 0x000000050b007c0c */ /* 0x010fe2000bf25270 */
[----:B------:R-:W-:-:S10]  /*0300*/  IMAD.WIDE R10, R9, 0x4, R4 ;  /* 0x00000004090a7825 */ /* 0x000fd400078e0204 */
[----:B------:R-:W-:Y:S05]  /*0310*/  @!P0 BRA `(.L_x_21) ;  /* 0x0000000000288947 */ /* 0x000fea0003800000 */
[----:B------:R-:W-:-:S04]  /*0320*/  IMAD.IADD R15, R9, 0x1, -R0 ;  /* 0x00000001090f7824 */ /* 0x000fc800078e0a00 */
[----:B------:R-:W-:-:S06]  /*0330*/  IMAD.WIDE R12, R15, 0x4, R2 ;  /* 0x000000040f0c7825 */ /* 0x000fcc00078e0202 */
[----:B------:R-:W2:Y:S02]  /*0340*/  LDG.E R12, desc[UR6][R12.64] ;  /* 0x000000060c0c7981 */ /* 0x000ea4000c1e1900 */
[----:B--2---:R-:W-:-:S13]  /*0350*/  ISETP.NE.AND P0, PT, R12, RZ, PT ;  /* 0x000000ff0c00720c */ /* 0x004fda0003f05270 */
[----:B------:R-:W-:Y:S05]  /*0360*/  @!P0 BRA `(.L_x_21) ;  /* 0x0000000000148947 */ /* 0x000fea0003800000 */
[----:B------:R-:W-:Y:S01]  /*0370*/  IMAD.WIDE R12, R15, 0x4, R4 ;  /* 0x000000040f0c7825 */ /* 0x000fe200078e0204 */
[----:B------:R-:W2:Y:S05]  /*0380*/  LDG.E R14, desc[UR6][R10.64] ;  /* 0x000000060a0e7981 */ /* 0x000eaa000c1e1900 */
[----:B------:R-:W2:Y:S02]  /*0390*/  LDG.E R13, desc[UR6][R12.64] ;  /* 0x000000060c0d7981 */ /* 0x000ea4000c1e1900 */
[----:B--2---:R-:W-:-:S05]  /*03a0*/  VIMNMX R15, PT, PT, R14, R13, PT ;  /* 0x0000000d0e0f7248 */ /* 0x004fca0003fe0100 */
[----:B------:R0:W-:Y:S02]  /*03b0*/  STG.E desc[UR6][R10.64], R15 ;  /* 0x0000000f0a007986 */ /* 0x0001e4000c101906 */
.L_x_21:
[----:B------:R-:W-:Y:S05]  /*03c0*/  BSYNC.RECONVERGENT B1 ;  /* 0x0000000000017941 */ /* 0x000fea0003800200 */
.L_x_20:
[----:B------:R-:W-:Y:S05]  /*03d0*/  @!P1 BRA `(.L_x_19) ;  /* 0x00000000001c9947 */ /* 0x000fea0003800000 */
[----:B------:R-:W2:Y:S02]  /*03e0*/  LDG.E R6, desc[UR6][R6.64+-0x4] ;  /* 0xfffffc0606067981 */ /* 0x000ea4000c1e1900 */
[----:B--2---:R-:W-:-:S13]  /*03f0*/  ISETP.NE.AND P0, PT, R6, RZ, PT ;  /* 0x000000ff0600720c */ /* 0x004fda0003f05270 */
[----:B------:R-:W-:Y:S05]  /*0400*/  @!P0 BRA `(.L_x_19) ;  /* 0x0000000000108947 */ /* 0x000fea0003800000 */
[----:B------:R-:W2:Y:S04]  /*0410*/  LDG.E R7, desc[UR6][R10.64] ;  /* 0x000000060a077981 */ /* 0x000ea8000c1e1900 */
[----:B------:R-:W2:Y:S02]  /*0420*/  LDG.E R6, desc[UR6][R10.64+-0x4] ;  /* 0xfffffc060a067981 */ /* 0x000ea4000c1e1900 */
[----:B--2---:R-:W-:-:S05]  /*0430*/  VIMNMX R7, PT, PT, R6, R7, PT ;  /* 0x0000000706077248 */ /* 0x004fca0003fe0100 */
[----:B------:R2:W-:Y:S02]  /*0440*/  STG.E desc[UR6][R10.64], R7 ;  /* 0x000000070a007986 */ /* 0x0005e4000c101906 */
.L_x_19:
[----:B----4-:R-:W-:Y:S05]  /*0450*/  BSYNC.RECONVERGENT B0 ;  /* 0x0000000000007941 */ /* 0x010fea0003800200 */
.L_x_18:
[----:B------:R-:W-:-:S04]  /*0460*/  IADD3 R9, PT, PT, R8, R9, RZ ;  /* 0x0000000908097210 */ /* 0x000fc80007ffe0ff */
[----:B------:R-:W-:-:S13]  /*0470*/  ISETP.GE.AND P0, PT, R9, UR5, PT ;  /* 0x0000000509007c0c */ /* 0x000fda000bf06270 */
[----:B------:R-:W-:Y:S05]  /*0480*/  @!P0 BRA `(.L_x_22) ;  /* 0xfffffffc00188947 */ /* 0x000fea000383ffff */
[----:B------:R-:W-:Y:S05]  /*0490*/  EXIT ;  /* 0x000000000000794d */ /* 0x000fea0003800000 */
.L_x_23:
        /* <DEDUP_REMOVED lines=14> */
.L_x_28:


//--------------------- .text._Z8init_CCLPii      --------------------------
	.section	.text._Z8init_CCLPii,"ax",@progbits
	.align	128
        .global         _Z8init_CCLPii
        .type           _Z8init_CCLPii,@function
        .size           _Z8init_CCLPii,(.L_x_29 - _Z8init_CCLPii)
        .other          _Z8init_CCLPii,@"STO_CUDA_ENTRY STV_DEFAULT"
_Z8init_CCLPii:
.text._Z8init_CCLPii:
        /* <DEDUP_REMOVED lines=8> */
[----:B------:R-:W0:Y:S01]  /*0080*/  LDC.64 R4, c[0x0][0x380] ;  /* 0x0000e000ff047b82 */ /* 0x000e220000000a00 */
[----:B------:R-:W1:Y:S01]  /*0090*/  LDCU UR4, c[0x0][0x370] ;  /* 0x00006e00ff0477ac */ /* 0x000e620008000800 */
[----:B------:R-:W2:Y:S01]  /*00a0*/  LDCU.64 UR6, c[0x0][0x358] ;  /* 0x00006b00ff0677ac */ /* 0x000ea20008000a00 */
[----:B-1----:R-:W-:-:S07]  /*00b0*/  IMAD R7, R7, UR4, RZ ;  /* 0x0000000407077c24 */ /* 0x002fce000f8e02ff */
.L_x_24:
[----:B0-----:R-:W-:-:S05]  /*00c0*/  IMAD.WIDE R2, R0, 0x4, R4 ;  /* 0x0000000400027825 */ /* 0x001fca00078e0204 */
[----:B--2---:R0:W-:Y:S02]  /*00d0*/  STG.E desc[UR6][R2.64], R0 ;  /* 0x0000000002007986 */ /* 0x0041e4000c101906 */
[----:B0-----:R-:W-:-:S04]  /*00e0*/  IADD3 R0, PT, PT, R7, R0, RZ ;  /* 0x0000000007007210 */ /* 0x001fc80007ffe0ff */
[----:B------:R-:W-:-:S13]  /*00f0*/  ISETP.GE.AND P0, PT, R0, UR5, PT ;  /* 0x0000000500007c0c */ /* 0x000fda000bf06270 */
[----:B------:R-:W-:Y:S05]  /*0100*/  @!P0 BRA `(.L_x_24) ;  /* 0xfffffffc00ec8947 */ /* 0x000fea000383ffff */
[----:B------:R-:W-:Y:S05]  /*0110*/  EXIT ;  /* 0x000000000000794d */ /* 0x000fea0003800000 */
.L_x_25:
        /* <DEDUP_REMOVED lines=14> */
.L_x_29:


//--------------------- .nv.shared.reserved.0     --------------------------
	.section	.nv.shared.reserved.0,"aw",@nobits
	.weak		__nv_reservedSMEM_offset_0_alias
	.size		__nv_reservedSMEM_offset_0_alias, 0, 64
	.other		__nv_reservedSMEM_offset_0_alias,@"STO_CUDA_RESERVED_SHARED STV_DEFAULT"
__nv_reservedSMEM_offset_0_alias:
	.zero		0
	.zero		64


//--------------------- .nv.constant0._Z8labelingPiS_i --------------------------
	.section	.nv.constant0._Z8labelingPiS_i,"a",@progbits
	.sectionflags	@""
	.align	4
.nv.constant0._Z8labelingPiS_i:
	.zero		916


//--------------------- .nv.constant0._Z8analysisPiS_ii --------------------------
	.section	.nv.constant0._Z8analysisPiS_ii,"a",@progbits
	.sectionflags	@""
	.align	4
.nv.constant0._Z8analysisPiS_ii:
	.zero		920


//--------------------- .nv.constant0._Z8scanningPiS_iii --------------------------
	.section	.nv.constant0._Z8scanningPiS_iii,"a",@progbits
	.sectionflags	@""
	.align	4
.nv.constant0._Z8scanningPiS_iii:
	.zero		924


//--------------------- .nv.constant0._Z8init_CCLPii --------------------------
	.section	.nv.constant0._Z8init_CCLPii,"a",@progbits
	.sectionflags	@""
	.align	4
.nv.constant0._Z8init_CCLPii:
	.zero		908


//--------------------- SYMBOLS --------------------------

	.type		.nv.reservedSmem.offset0,@object
	.size		.nv.reservedSmem.offset0,0x4
